//
// Generated by NVIDIA NVVM Compiler
//
// Compiler Build ID: CL-36424714
// Cuda compilation tools, release 13.0, V13.0.88
// Based on NVVM 20.0.0
//

.version 9.0
.target sm_100
.address_size 64

	// .globl	_Z7col_addPiS_ii

.visible .entry _Z7col_addPiS_ii(
	.param .u64 .ptr .align 1 _Z7col_addPiS_ii_param_0,
	.param .u64 .ptr .align 1 _Z7col_addPiS_ii_param_1,
	.param .u32 _Z7col_addPiS_ii_param_2,
	.param .u32 _Z7col_addPiS_ii_param_3
)
{
	.reg .pred 	%p<2>;
	.reg .b32 	%r<19>;
	.reg .b64 	%rd<15>;

	ld.param.u64 	%rd1, [_Z7col_addPiS_ii_param_0];
	ld.param.u64 	%rd2, [_Z7col_addPiS_ii_param_1];
	ld.param.u32 	%r4, [_Z7col_addPiS_ii_param_2];
	ld.param.u32 	%r3, [_Z7col_addPiS_ii_param_3];
	mov.u32 	%r5, %ctaid.x;
	mov.u32 	%r6, %ntid.x;
	mov.u32 	%r7, %tid.x;
	mad.lo.s32 	%r1, %r5, %r6, %r7;
	add.s32 	%r2, %r3, 4;
	mul.lo.s32 	%r8, %r2, %r4;
	setp.ge.s32 	%p1, %r1, %r8;
	@%p1 bra 	$L__BB0_2;
	cvta.to.global.u64 	%rd3, %rd1;
	cvta.to.global.u64 	%rd4, %rd2;
	mul.wide.s32 	%rd5, %r1, 4;
	add.s64 	%rd6, %rd3, %rd5;
	ld.global.u32 	%r9, [%rd6];
	mul.wide.s32 	%rd7, %r3, 4;
	add.s64 	%rd8, %rd6, %rd7;
	ld.global.u32 	%r10, [%rd8+16];
	add.s32 	%r11, %r10, %r9;
	shl.b32 	%r12, %r2, 1;
	mul.wide.s32 	%rd9, %r12, 4;
	add.s64 	%rd10, %rd6, %rd9;
	ld.global.u32 	%r13, [%rd10];
	add.s32 	%r14, %r11, %r13;
	mul.wide.s32 	%rd11, %r2, 4;
	add.s64 	%rd12, %rd10, %rd11;
	ld.global.u32 	%r15, [%rd12];
	add.s32 	%r16, %r14, %r15;
	add.s64 	%rd13, %rd12, %rd11;
	ld.global.u32 	%r17, [%rd13];
	add.s32 	%r18, %r16, %r17;
	add.s64 	%rd14, %rd4, %rd5;
	st.global.u32 	[%rd14], %r18;
$L__BB0_2:
	ret;

}
	// .globl	_Z6smoothPiS_iiS_
.visible .entry _Z6smoothPiS_iiS_(
	.param .u64 .ptr .align 1 _Z6smoothPiS_iiS__param_0,
	.param .u64 .ptr .align 1 _Z6smoothPiS_iiS__param_1,
	.param .u32 _Z6smoothPiS_iiS__param_2,
	.param .u32 _Z6smoothPiS_iiS__param_3,
	.param .u64 .ptr .align 1 _Z6smoothPiS_iiS__param_4
)
{
	.reg .pred 	%p<2>;
	.reg .b32 	%r<24>;
	.reg .b64 	%rd<14>;

	ld.param.u64 	%rd1, [_Z6smoothPiS_iiS__param_0];
	ld.param.u64 	%rd2, [_Z6smoothPiS_iiS__param_1];
	ld.param.u32 	%r3, [_Z6smoothPiS_iiS__param_2];
	ld.param.u32 	%r2, [_Z6smoothPiS_iiS__param_3];
	mov.u32 	%r4, %ctaid.x;
	mov.u32 	%r5, %ntid.x;
	mov.u32 	%r6, %tid.x;
	mad.lo.s32 	%r1, %r4, %r5, %r6;
	mul.lo.s32 	%r7, %r2, %r3;
	setp.ge.s32 	%p1, %r1, %r7;
	@%p1 bra 	$L__BB1_2;
	cvta.to.global.u64 	%rd3, %rd1;
	cvta.to.global.u64 	%rd4, %rd2;
	div.s32 	%r8, %r1, %r2;
	shl.b32 	%r9, %r8, 2;
	add.s32 	%r10, %r9, %r1;
	mul.wide.s32 	%rd5, %r10, 4;
	add.s64 	%rd6, %rd3, %rd5;
	ld.global.u32 	%r11, [%rd6];
	cvt.s64.s32 	%rd7, %r9;
	cvt.s64.s32 	%rd8, %r1;
	add.s64 	%rd9, %rd8, %rd7;
	shl.b64 	%rd10, %rd9, 2;
	add.s64 	%rd11, %rd10, %rd3;
	ld.global.u32 	%r12, [%rd11+4];
	add.s32 	%r13, %r12, %r11;
	ld.global.u32 	%r14, [%rd11+8];
	add.s32 	%r15, %r13, %r14;
	ld.global.u32 	%r16, [%rd11+12];
	add.s32 	%r17, %r15, %r16;
	ld.global.u32 	%r18, [%rd11+16];
	add.s32 	%r19, %r17, %r18;
	mul.wide.s32 	%rd12, %r1, 4;
	add.s64 	%rd13, %rd4, %rd12;
	mul.hi.s32 	%r20, %r19, 1374389535;
	shr.u32 	%r21, %r20, 31;
	shr.s32 	%r22, %r20, 3;
	add.s32 	%r23, %r22, %r21;
	st.global.u32 	[%rd13], %r23;
$L__BB1_2:
	ret;

}


// ===== COMPILED SASS (sm_100) =====

	.target	sm_100

	.elftype	@"ET_EXEC"


//--------------------- .note.nv.tkinfo           --------------------------
	.section	.note.nv.tkinfo,"",@"SHT_NOTE"
	.sectionflags	@"SHF_NOTE_NV_TKINFO"
	.tkinfo
        /*0018*/ 	.word	0x00000002
        /*0030*/ 	.string	""
        /*0030*/ 	.string	"ptxas"
        /*0030*/ 	.string	"Cuda compilation tools, release 13.0, V13.0.88"
        /*0030*/ 	.string	"Build cuda_13.0.r13.0/compiler.36424714_0"
        /*0030*/ 	.string	"-arch sm_100 -m 64 "



//--------------------- .note.nv.cuinfo           --------------------------
	.section	.note.nv.cuinfo,"",@"SHT_NOTE"
	.sectionflags	@"SHF_NOTE_NV_CUINFO"
        /*0018*/ 	.short	0x0002
        /*001a*/ 	.short	0x0064
        /*001c*/ 	.short	0x0082
	.zero		2


//--------------------- .nv.info                  --------------------------
	.section	.nv.info,"",@"SHT_CUDA_INFO"
	.align	4


	//----- nvinfo : EIATTR_REGCOUNT
	.align		4
        /*0000*/ 	.byte	0x04, 0x2f
        /*0002*/ 	.short	(.L_1 - .L_0)
	.align		4
.L_0:
        /*0004*/ 	.word	index@(_Z7col_addPiS_ii)
        /*0008*/ 	.word	0x00000012


	//----- nvinfo : EIATTR_FRAME_SIZE
	.align		4
.L_1:
        /*000c*/ 	.byte	0x04, 0x11
        /*000e*/ 	.short	(.L_3 - .L_2)
	.align		4
.L_2:
        /*0010*/ 	.word	index@(_Z7col_addPiS_ii)
        /*0014*/ 	.word	0x00000000


	//----- nvinfo : EIATTR_REGCOUNT
	.align		4
.L_3:
        /*0018*/ 	.byte	0x04, 0x2f
        /*001a*/ 	.short	(.L_5 - .L_4)
	.align		4
.L_4:
        /*001c*/ 	.word	index@(_Z6smoothPiS_iiS_)
        /*0020*/ 	.word	0x0000000e


	//----- nvinfo : EIATTR_FRAME_SIZE
	.align		4
.L_5:
        /*0024*/ 	.byte	0x04, 0x11
        /*0026*/ 	.short	(.L_7 - .L_6)
	.align		4
.L_6:
        /*0028*/ 	.word	index@(_Z6smoothPiS_iiS_)
        /*002c*/ 	.word	0x00000000


	//----- nvinfo : EIATTR_MIN_STACK_SIZE
	.align		4
.L_7:
        /*0030*/ 	.byte	0x04, 0x12
        /*0032*/ 	.short	(.L_9 - .L_8)
	.align		4
.L_8:
        /*0034*/ 	.word	index@(_Z6smoothPiS_iiS_)
        /*0038*/ 	.word	0x00000000


	//----- nvinfo : EIATTR_MIN_STACK_SIZE
	.align		4
.L_9:
        /*003c*/ 	.byte	0x04, 0x12
        /*003e*/ 	.short	(.L_11 - .L_10)
	.align		4
.L_10:
        /*0040*/ 	.word	index@(_Z7col_addPiS_ii)
        /*0044*/ 	.word	0x00000000
.L_11:


//--------------------- .nv.compat                --------------------------
	.section	.nv.compat,"",@"SHT_CUDA_COMPAT_INFO"
	.align	4
        /*0000*/ 	.byte	0x02, 0x09, 0x00, 0x00, 0x02, 0x02, 0x01, 0x00, 0x02, 0x05, 0x05, 0x00, 0x03, 0x07, 0x01, 0x01
        /*0010*/ 	.byte	0x02, 0x03, 0x00, 0x00, 0x02, 0x06, 0x01, 0x00, 0x04, 0x0b, 0x08, 0x00, 0x09, 0x00, 0x00, 0x00
        /*0020*/ 	.byte	0x00, 0x00, 0x00, 0x00


//--------------------- .nv.info._Z6smoothPiS_iiS_ --------------------------
	.section	.nv.info._Z6smoothPiS_iiS_,"",@"SHT_CUDA_INFO"
	.sectionflags	@""
	.align	4


	//----- nvinfo : EIATTR_CUDA_API_VERSION
	.align		4
        /*0000*/ 	.byte	0x04, 0x37
        /*0002*/ 	.short	(.L_13 - .L_12)
.L_12:
        /*0004*/ 	.word	0x00000082


	//----- nvinfo : EIATTR_KPARAM_INFO
	.align		4
.L_13:
        /*0008*/ 	.byte	0x04, 0x17
        /*000a*/ 	.short	(.L_15 - .L_14)
.L_14:
        /*000c*/ 	.word	0x00000000
        /*0010*/ 	.short	0x0004
        /*0012*/ 	.short	0x0018
        /*0014*/ 	.byte	0x00, 0xf5, 0x21, 0x00


	//----- nvinfo : EIATTR_KPARAM_INFO
	.align		4
.L_15:
        /*0018*/ 	.byte	0x04, 0x17
        /*001a*/ 	.short	(.L_17 - .L_16)
.L_16:
        /*001c*/ 	.word	0x00000000
        /*0020*/ 	.short	0x0003
        /*0022*/ 	.short	0x0014
        /*0024*/ 	.byte	0x00, 0xf0, 0x11, 0x00


	//----- nvinfo : EIATTR_KPARAM_INFO
	.align		4
.L_17:
        /*0028*/ 	.byte	0x04, 0x17
        /*002a*/ 	.short	(.L_19 - .L_18)
.L_18:
        /*002c*/ 	.word	0x00000000
        /*0030*/ 	.short	0x0002
        /*0032*/ 	.short	0x0010
        /*0034*/ 	.byte	0x00, 0xf0, 0x11, 0x00


	//----- nvinfo : EIATTR_KPARAM_INFO
	.align		4
.L_19:
        /*0038*/ 	.byte	0x04, 0x17
        /*003a*/ 	.short	(.L_21 - .L_20)
.L_20:
        /*003c*/ 	.word	0x00000000
        /*0040*/ 	.short	0x0001
        /*0042*/ 	.short	0x0008
        /*0044*/ 	.byte	0x00, 0xf5, 0x21, 0x00


	//----- nvinfo : EIATTR_KPARAM_INFO
	.align		4
.L_21:
        /*0048*/ 	.byte	0x04, 0x17
        /*004a*/ 	.short	(.L_23 - .L_22)
.L_22:
        /*004c*/ 	.word	0x00000000
        /*0050*/ 	.short	0x0000
        /*0052*/ 	.short	0x0000
        /*0054*/ 	.byte	0x00, 0xf5, 0x21, 0x00


	//----- nvinfo : EIATTR_SPARSE_MMA_MASK
	.align		4
.L_23:
        /*0058*/ 	.byte	0x03, 0x50
        /*005a*/ 	.short	0x0000


	//----- nvinfo : EIATTR_MAXREG_COUNT
	.align		4
        /*005c*/ 	.byte	0x03, 0x1b
        /*005e*/ 	.short	0x00ff


	//----- nvinfo : EIATTR_MERCURY_ISA_VERSION
	.align		4
        /*0060*/ 	.byte	0x03, 0x5f
        /*0062*/ 	.short	0x0101


	//----- nvinfo : EIATTR_VRC_CTA_INIT_COUNT
	.align		4
        /*0064*/ 	.byte	0x02, 0x4a
	.zero		1
	.zero		1


	//----- nvinfo : EIATTR_EXIT_INSTR_OFFSETS
	.align		4
        /*0068*/ 	.byte	0x04, 0x1c
        /*006a*/ 	.short	(.L_25 - .L_24)


	//   ....[0]....
.L_24:
        /*006c*/ 	.word	0x00000080


	//   ....[1]....
        /*0070*/ 	.word	0x00000380


	//----- nvinfo : EIATTR_CBANK_PARAM_SIZE
	.align		4
.L_25:
        /*0074*/ 	.byte	0x03, 0x19
        /*0076*/ 	.short	0x0020


	//----- nvinfo : EIATTR_PARAM_CBANK
	.align		4
        /*0078*/ 	.byte	0x04, 0x0a
        /*007a*/ 	.short	(.L_27 - .L_26)
	.align		4
.L_26:
        /*007c*/ 	.word	index@(.nv.constant0._Z6smoothPiS_iiS_)
        /*0080*/ 	.short	0x0380
        /*0082*/ 	.short	0x0020


	//----- nvinfo : EIATTR_SW_WAR
	.align		4
.L_27:
        /*0084*/ 	.byte	0x04, 0x36
        /*0086*/ 	.short	(.L_29 - .L_28)
.L_28:
        /*0088*/ 	.word	0x00000008
.L_29:


//--------------------- .nv.info._Z7col_addPiS_ii --------------------------
	.section	.nv.info._Z7col_addPiS_ii,"",@"SHT_CUDA_INFO"
	.sectionflags	@""
	.align	4


	//----- nvinfo : EIATTR_CUDA_API_VERSION
	.align		4
        /*0000*/ 	.byte	0x04, 0x37
        /*0002*/ 	.short	(.L_31 - .L_30)
.L_30:
        /*0004*/ 	.word	0x00000082


	//----- nvinfo : EIATTR_KPARAM_INFO
	.align		4
.L_31:
        /*0008*/ 	.byte	0x04, 0x17
        /*000a*/ 	.short	(.L_33 - .L_32)
.L_32:
        /*000c*/ 	.word	0x00000000
        /*0010*/ 	.short	0x0003
        /*0012*/ 	.short	0x0014
        /*0014*/ 	.byte	0x00, 0xf0, 0x11, 0x00


	//----- nvinfo : EIATTR_KPARAM_INFO
	.align		4
.L_33:
        /*0018*/ 	.byte	0x04, 0x17
        /*001a*/ 	.short	(.L_35 - .L_34)
.L_34:
        /*001c*/ 	.word	0x00000000
        /*0020*/ 	.short	0x0002
        /*0022*/ 	.short	0x0010
        /*0024*/ 	.byte	0x00, 0xf0, 0x11, 0x00


	//----- nvinfo : EIATTR_KPARAM_INFO
	.align		4
.L_35:
        /*0028*/ 	.byte	0x04, 0x17
        /*002a*/ 	.short	(.L_37 - .L_36)
.L_36:
        /*002c*/ 	.word	0x00000000
        /*0030*/ 	.short	0x0001
        /*0032*/ 	.short	0x0008
        /*0034*/ 	.byte	0x00, 0xf5, 0x21, 0x00


	//----- nvinfo : EIATTR_KPARAM_INFO
	.align		4
.L_37:
        /*0038*/ 	.byte	0x04, 0x17
        /*003a*/ 	.short	(.L_39 - .L_38)
.L_38:
        /*003c*/ 	.word	0x00000000
        /*0040*/ 	.short	0x0000
        /*0042*/ 	.short	0x0000
        /*0044*/ 	.byte	0x00, 0xf5, 0x21, 0x00


	//----- nvinfo : EIATTR_SPARSE_MMA_MASK
	.align		4
.L_39:
        /*0048*/ 	.byte	0x03, 0x50
        /*004a*/ 	.short	0x0000


	//----- nvinfo : EIATTR_MAXREG_COUNT
	.align		4
        /*004c*/ 	.byte	0x03, 0x1b
        /*004e*/ 	.short	0x00ff


	//----- nvinfo : EIATTR_MERCURY_ISA_VERSION
	.align		4
        /*0050*/ 	.byte	0x03, 0x5f
        /*0052*/ 	.short	0x0101


	//----- nvinfo : EIATTR_VRC_CTA_INIT_COUNT
	.align		4
        /*0054*/ 	.byte	0x02, 0x4a
	.zero		1
	.zero		1


	//----- nvinfo : EIATTR_EXIT_INSTR_OFFSETS
	.align		4
        /*0058*/ 	.byte	0x04, 0x1c
        /*005a*/ 	.short	(.L_41 - .L_40)


	//   ....[0]....
.L_40:
        /*005c*/ 	.word	0x00000090


	//   ....[1]....
        /*0060*/ 	.word	0x000001c0


	//----- nvinfo : EIATTR_CBANK_PARAM_SIZE
	.align		4
.L_41:
        /*0064*/ 	.byte	0x03, 0x19
        /*0066*/ 	.short	0x0018


	//----- nvinfo : EIATTR_PARAM_CBANK
	.align		4
        /*0068*/ 	.byte	0x04, 0x0a
        /*006a*/ 	.short	(.L_43 - .L_42)
	.align		4
.L_42:
        /*006c*/ 	.word	index@(.nv.constant0._Z7col_addPiS_ii)
        /*0070*/ 	.short	0x0380
        /*0072*/ 	.short	0x0018


	//----- nvinfo : EIATTR_SW_WAR
	.align		4
.L_43:
        /*0074*/ 	.byte	0x04, 0x36
        /*0076*/ 	.short	(.L_45 - .L_44)
.L_44:
        /*0078*/ 	.word	0x00000008
.L_45:


//--------------------- .nv.callgraph             --------------------------
	.section	.nv.callgraph,"",@"SHT_CUDA_CALLGRAPH"
	.align	4
	.sectionentsize	8
	.align		4
        /*0000*/ 	.word	0x00000000
	.align		4
        /*0004*/ 	.word	0xffffffff
	.align		4
        /*0008*/ 	.word	0x00000000
	.align		4
        /*000c*/ 	.word	0xfffffffe
	.align		4
        /*0010*/ 	.word	0x00000000
	.align		4
        /*0014*/ 	.word	0xfffffffd
	.align		4
        /*0018*/ 	.word	0x00000000
	.align		4
        /*001c*/ 	.word	0xfffffffc


//--------------------- .text._Z6smoothPiS_iiS_   --------------------------
	.section	.text._Z6smoothPiS_iiS_,"ax",@progbits
	.align	128
        .global         _Z6smoothPiS_iiS_
        .type           _Z6smoothPiS_iiS_,@function
        .size           _Z6smoothPiS_iiS_,(.L_x_2 - _Z6smoothPiS_iiS_)
        .other          _Z6smoothPiS_iiS_,@"STO_CUDA_ENTRY STV_DEFAULT"
_Z6smoothPiS_iiS_:
.text._Z6smoothPiS_iiS_:
[----:B------:R-:W-:Y:S01]  /*0000*/  LDC R1, c[0x0][0x37c] ;  /* 0x0000df00ff017b82 */ /* 0x000fe20000000800 */
[----:B------:R-:W0:Y:S07]  /*0010*/  S2R R5, SR_TID.X ;  /* 0x0000000000057919 */ /* 0x000e2e0000002100 */
[----:B------:R-:W0:Y:S08]  /*0020*/  S2UR UR4, SR_CTAID.X ;  /* 0x00000000000479c3 */ /* 0x000e300000002500 */
[----:B------:R-:W0:Y:S08]  /*0030*/  LDC R0, c[0x0][0x360] ;  /* 0x0000d800ff007b82 */ /* 0x000e300000000800 */
[----:B------:R-:W1:Y:S01]  /*0040*/  LDC.64 R2, c[0x0][0x390] ;  /* 0x0000e400ff027b82 */ /* 0x000e620000000a00 */
[----:B0-----:R-:W-:-:S02]  /*0050*/  IMAD R0, R0, UR4, R5 ;  /* 0x0000000400007c24 */ /* 0x001fc4000f8e0205 */
[----:B-1----:R-:W-:-:S05]  /*0060*/  IMAD R5, R3, R2, RZ ;  /* 0x0000000203057224 */ /* 0x002fca00078e02ff */
[----:B------:R-:W-:-:S13]  /*0070*/  ISETP.GE.AND P0, PT, R0, R5, PT ;  /* 0x000000050000720c */ /* 0x000fda0003f06270 */
[----:B------:R-:W-:Y:S05]  /*0080*/  @P0 EXIT ;  /* 0x000000000000094d */ /* 0x000fea0003800000 */
[----:B------:R-:W-:Y:S01]  /*0090*/  IABS R7, R3 ;  /* 0x0000000300077213 */ /* 0x000fe20000000000 */
[----:B------:R-:W0:Y:S03]  /*00a0*/  LDCU.64 UR6, c[0x0][0x380] ;  /* 0x00007000ff0677ac */ /* 0x000e260008000a00 */
[----:B------:R-:W1:Y:S01]  /*00b0*/  I2F.RP R2, R7 ;  /* 0x0000000700027306 */ /* 0x000e620000209400 */
[----:B------:R-:W2:Y:S07]  /*00c0*/  LDCU.64 UR4, c[0x0][0x358] ;  /* 0x00006b00ff0477ac */ /* 0x000eae0008000a00 */
[----:B-1----:R-:W1:Y:S02]  /*00d0*/  MUFU.RCP R2, R2 ;  /* 0x0000000200027308 */ /* 0x002e640000001000 */
[----:B-1----:R-:W-:-:S06]  /*00e0*/  VIADD R4, R2, 0xffffffe ;  /* 0x0ffffffe02047836 */ /* 0x002fcc0000000000 */
[----:B------:R1:W3:Y:S02]  /*00f0*/  F2I.FTZ.U32.TRUNC.NTZ R5, R4 ;  /* 0x0000000400057305 */ /* 0x0002e4000021f000 */
[----:B-1----:R-:W-:Y:S02]  /*0100*/  IMAD.MOV.U32 R4, RZ, RZ, RZ ;  /* 0x000000ffff047224 */ /* 0x002fe400078e00ff */
[----:B---3--:R-:W-:-:S04]  /*0110*/  IMAD.MOV R6, RZ, RZ, -R5 ;  /* 0x000000ffff067224 */ /* 0x008fc800078e0a05 */
[----:B------:R-:W-:Y:S01]  /*0120*/  IMAD R9, R6, R7, RZ ;  /* 0x0000000706097224 */ /* 0x000fe200078e02ff */
[----:B------:R-:W-:-:S03]  /*0130*/  IABS R6, R0 ;  /* 0x0000000000067213 */ /* 0x000fc60000000000 */
[----:B------:R-:W-:-:S06]  /*0140*/  IMAD.HI.U32 R5, R5, R9, R4 ;  /* 0x0000000905057227 */ /* 0x000fcc00078e0004 */
[----:B------:R-:W-:-:S04]  /*0150*/  IMAD.HI.U32 R5, R5, R6, RZ ;  /* 0x0000000605057227 */ /* 0x000fc800078e00ff */
[----:B------:R-:W-:-:S04]  /*0160*/  IMAD.MOV R2, RZ, RZ, -R5 ;  /* 0x000000ffff027224 */ /* 0x000fc800078e0a05 */
[----:B------:R-:W-:-:S05]  /*0170*/  IMAD R2, R7, R2, R6 ;  /* 0x0000000207027224 */ /* 0x000fca00078e0206 */
[----:B------:R-:W-:-:S13]  /*0180*/  ISETP.GT.U32.AND P2, PT, R7, R2, PT ;  /* 0x000000020700720c */ /* 0x000fda0003f44070 */
[----:B------:R-:W-:Y:S01]  /*0190*/  @!P2 IMAD.IADD R2, R2, 0x1, -R7 ;  /* 0x000000010202a824 */ /* 0x000fe200078e0a07 */
[----:B------:R-:W-:Y:S02]  /*01a0*/  @!P2 IADD3 R5, PT, PT, R5, 0x1, RZ ;  /* 0x000000010505a810 */ /* 0x000fe40007ffe0ff */
[----:B------:R-:W-:Y:S02]  /*01b0*/  ISETP.NE.AND P2, PT, R3, RZ, PT ;  /* 0x000000ff0300720c */ /* 0x000fe40003f45270 */
[----:B------:R-:W-:Y:S02]  /*01c0*/  ISETP.GE.U32.AND P0, PT, R2, R7, PT ;  /* 0x000000070200720c */ /* 0x000fe40003f06070 */
[----:B------:R-:W-:Y:S01]  /*01d0*/  LOP3.LUT R2, R0, R3, RZ, 0x3c, !PT ;  /* 0x0000000300027212 */ /* 0x000fe200078e3cff */
[----:B------:R-:W1:Y:S03]  /*01e0*/  LDC.64 R6, c[0x0][0x380] ;  /* 0x0000e000ff067b82 */ /* 0x000e660000000a00 */
[----:B------:R-:W-:-:S02]  /*01f0*/  ISETP.GE.AND P1, PT, R2, RZ, PT ;  /* 0x000000ff0200720c */ /* 0x000fc40003f26270 */
[----:B------:R-:W-:-:S05]  /*0200*/  SHF.R.S32.HI R2, RZ, 0x1f, R0 ;  /* 0x0000001fff027819 */ /* 0x000fca0000011400 */
[----:B------:R-:W-:-:S06]  /*0210*/  @P0 VIADD R5, R5, 0x1 ;  /* 0x0000000105050836 */ /* 0x000fcc0000000000 */
[----:B------:R-:W-:Y:S01]  /*0220*/  @!P1 IMAD.MOV R5, RZ, RZ, -R5 ;  /* 0x000000ffff059224 */ /* 0x000fe200078e0a05 */
[----:B------:R-:W-:-:S04]  /*0230*/  @!P2 LOP3.LUT R5, RZ, R3, RZ, 0x33, !PT ;  /* 0x00000003ff05a212 */ /* 0x000fc800078e33ff */
[----:B------:R-:W-:-:S04]  /*0240*/  SHF.L.U32 R5, R5, 0x2, RZ ;  /* 0x0000000205057819 */ /* 0x000fc800000006ff */
[C---:B------:R-:W-:Y:S01]  /*0250*/  IADD3 R8, P0, PT, R0.reuse, R5, RZ ;  /* 0x0000000500087210 */ /* 0x040fe20007f1e0ff */
[----:B------:R-:W-:-:S03]  /*0260*/  IMAD.IADD R3, R0, 0x1, R5 ;  /* 0x0000000100037824 */ /* 0x000fc600078e0205 */
[----:B------:R-:W-:Y:S01]  /*0270*/  LEA.HI.X.SX32 R5, R5, R2, 0x1, P0 ;  /* 0x0000000205057211 */ /* 0x000fe200000f0eff */
[----:B-1----:R-:W-:Y:S01]  /*0280*/  IMAD.WIDE R2, R3, 0x4, R6 ;  /* 0x0000000403027825 */ /* 0x002fe200078e0206 */
[C---:B0-----:R-:W-:Y:S01]  /*0290*/  LEA R4, P0, R8.reuse, UR6, 0x2 ;  /* 0x0000000608047c11 */ /* 0x041fe2000f8010ff */
[----:B------:R-:W0:Y:S03]  /*02a0*/  LDC.64 R6, c[0x0][0x388] ;  /* 0x0000e200ff067b82 */ /* 0x000e260000000a00 */
[----:B------:R-:W-:Y:S01]  /*02b0*/  LEA.HI.X R5, R8, UR7, R5, 0x2, P0 ;  /* 0x0000000708057c11 */ /* 0x000fe200080f1405 */
[----:B--2---:R-:W2:Y:S04]  /*02c0*/  LDG.E R2, desc[UR4][R2.64] ;  /* 0x0000000402027981 */ /* 0x004ea8000c1e1900 */
[----:B------:R-:W2:Y:S04]  /*02d0*/  LDG.E R9, desc[UR4][R4.64+0x4] ;  /* 0x0000040404097981 */ /* 0x000ea8000c1e1900 */
[----:B------:R-:W2:Y:S04]  /*02e0*/  LDG.E R8, desc[UR4][R4.64+0x8] ;  /* 0x0000080404087981 */ /* 0x000ea8000c1e1900 */
[----:B------:R-:W3:Y:S04]  /*02f0*/  LDG.E R11, desc[UR4][R4.64+0xc] ;  /* 0x00000c04040b7981 */ /* 0x000ee8000c1e1900 */
[----:B------:R-:W3:Y:S01]  /*0300*/  LDG.E R10, desc[UR4][R4.64+0x10] ;  /* 0x00001004040a7981 */ /* 0x000ee2000c1e1900 */
[----:B0-----:R-:W-:Y:S01]  /*0310*/  IMAD.WIDE R6, R0, 0x4, R6 ;  /* 0x0000000400067825 */ /* 0x001fe200078e0206 */
[----:B--2---:R-:W-:-:S04]  /*0320*/  IADD3 R8, PT, PT, R8, R9, R2 ;  /* 0x0000000908087210 */ /* 0x004fc80007ffe002 */
[----:B---3--:R-:W-:-:S05]  /*0330*/  IADD3 R8, PT, PT, R10, R8, R11 ;  /* 0x000000080a087210 */ /* 0x008fca0007ffe00b */
[----:B------:R-:W-:-:S05]  /*0340*/  IMAD.HI R8, R8, 0x51eb851f, RZ ;  /* 0x51eb851f08087827 */ /* 0x000fca00078e02ff */
[----:B------:R-:W-:-:S04]  /*0350*/  SHF.R.U32.HI R9, RZ, 0x1f, R8 ;  /* 0x0000001fff097819 */ /* 0x000fc80000011608 */
[----:B------:R-:W-:-:S05]  /*0360*/  LEA.HI.SX32 R9, R8, R9, 0x1d ;  /* 0x0000000908097211 */ /* 0x000fca00078feaff */
[----:B------:R-:W-:Y:S01]  /*0370*/  STG.E desc[UR4][R6.64], R9 ;  /* 0x0000000906007986 */ /* 0x000fe2000c101904 */
[----:B------:R-:W-:Y:S05]  /*0380*/  EXIT ;  /* 0x000000000000794d */ /* 0x000fea0003800000 */
.L_x_0:
[----:B------:R-:W-:-:S00]  /*0390*/  BRA `(.L_x_0) ;  /* 0xfffffffc00fc7947 */ /* 0x000fc0000383ffff */
[----:B------:R-:W-:-:S00]  /*03a0*/  NOP ;  /* 0x0000000000007918 */ /* 0x000fc00000000000 */
        /* <DEDUP_REMOVED lines=13> */
.L_x_2:


//--------------------- .text._Z7col_addPiS_ii    --------------------------
	.section	.text._Z7col_addPiS_ii,"ax",@progbits
	.align	128
        .global         _Z7col_addPiS_ii
        .type           _Z7col_addPiS_ii,@function
        .size           _Z7col_addPiS_ii,(.L_x_3 - _Z7col_addPiS_ii)
        .other          _Z7col_addPiS_ii,@"STO_CUDA_ENTRY STV_DEFAULT"
_Z7col_addPiS_ii:
.text._Z7col_addPiS_ii:
[----:B------:R-:W-:Y:S01]  /*0000*/  LDC R1, c[0x0][0x37c] ;  /* 0x0000df00ff017b82 */ /* 0x000fe20000000800 */
[----:B------:R-:W0:Y:S07]  /*0010*/  S2R R0, SR_TID.X ;  /* 0x0000000000007919 */ /* 0x000e2e0000002100 */
[----:B------:R-:W1:Y:S08]  /*0020*/  LDC.64 R4, c[0x0][0x390] ;  /* 0x0000e400ff047b82 */ /* 0x000e700000000a00 */
[----:B------:R-:W0:Y:S08]  /*0030*/  S2UR UR4, SR_CTAID.X ;  /* 0x00000000000479c3 */ /* 0x000e300000002500 */
[----:B------:R-:W0:Y:S01]  /*0040*/  LDC R15, c[0x0][0x360] ;  /* 0x0000d800ff0f7b82 */ /* 0x000e220000000800 */
[----:B-1----:R-:W-:Y:S01]  /*0050*/  IADD3 R11, PT, PT, R5, 0x4, RZ ;  /* 0x00000004050b7810 */ /* 0x002fe20007ffe0ff */
[----:B0-----:R-:W-:-:S04]  /*0060*/  IMAD R15, R15, UR4, R0 ;  /* 0x000000040f0f7c24 */ /* 0x001fc8000f8e0200 */
[----:B------:R-:W-:-:S05]  /*0070*/  IMAD R0, R11, R4, RZ ;  /* 0x000000040b007224 */ /* 0x000fca00078e02ff */
[----:B------:R-:W-:-:S13]  /*0080*/  ISETP.GE.AND P0, PT, R15, R0, PT ;  /* 0x000000000f00720c */ /* 0x000fda0003f06270 */
[----:B------:R-:W-:Y:S05]  /*0090*/  @P0 EXIT ;  /* 0x000000000000094d */ /* 0x000fea0003800000 */
[----:B------:R-:W0:Y:S01]  /*00a0*/  LDC.64 R2, c[0x0][0x380] ;  /* 0x0000e000ff027b82 */ /* 0x000e220000000a00 */
[----:B------:R-:W-:Y:S01]  /*00b0*/  SHF.L.U32 R7, R11, 0x1, RZ ;  /* 0x000000010b077819 */ /* 0x000fe200000006ff */
[----:B------:R-:W1:Y:S06]  /*00c0*/  LDCU.64 UR4, c[0x0][0x358] ;  /* 0x00006b00ff0477ac */ /* 0x000e6c0008000a00 */
[----:B------:R-:W2:Y:S01]  /*00d0*/  LDC.64 R12, c[0x0][0x388] ;  /* 0x0000e200ff0c7b82 */ /* 0x000ea20000000a00 */
[----:B0-----:R-:W-:-:S04]  /*00e0*/  IMAD.WIDE R2, R15, 0x4, R2 ;  /* 0x000000040f027825 */ /* 0x001fc800078e0202 */
[----:B------:R-:W-:-:S04]  /*00f0*/  IMAD.WIDE R6, R7, 0x4, R2 ;  /* 0x0000000407067825 */ /* 0x000fc800078e0202 */
[----:B------:R-:W-:Y:S02]  /*0100*/  IMAD.WIDE R4, R5, 0x4, R2 ;  /* 0x0000000405047825 */ /* 0x000fe400078e0202 */
[----:B-1----:R-:W3:Y:S02]  /*0110*/  LDG.E R2, desc[UR4][R2.64] ;  /* 0x0000000402027981 */ /* 0x002ee4000c1e1900 */
[C---:B------:R-:W-:Y:S02]  /*0120*/  IMAD.WIDE R8, R11.reuse, 0x4, R6 ;  /* 0x000000040b087825 */ /* 0x040fe400078e0206 */
[----:B------:R-:W3:Y:S02]  /*0130*/  LDG.E R5, desc[UR4][R4.64+0x10] ;  /* 0x0000100404057981 */ /* 0x000ee4000c1e1900 */
[----:B------:R-:W-:Y:S02]  /*0140*/  IMAD.WIDE R10, R11, 0x4, R8 ;  /* 0x000000040b0a7825 */ /* 0x000fe400078e0208 */
[----:B------:R-:W3:Y:S04]  /*0150*/  LDG.E R6, desc[UR4][R6.64] ;  /* 0x0000000406067981 */ /* 0x000ee8000c1e1900 */
[----:B------:R-:W4:Y:S04]  /*0160*/  LDG.E R9, desc[UR4][R8.64] ;  /* 0x0000000408097981 */ /* 0x000f28000c1e1900 */
[----:B------:R-:W4:Y:S01]  /*0170*/  LDG.E R10, desc[UR4][R10.64] ;  /* 0x000000040a0a7981 */ /* 0x000f22000c1e1900 */
[----:B--2---:R-:W-:Y:S01]  /*0180*/  IMAD.WIDE R12, R15, 0x4, R12 ;  /* 0x000000040f0c7825 */ /* 0x004fe200078e020c */
[----:B---3--:R-:W-:-:S04]  /*0190*/  IADD3 R0, PT, PT, R6, R5, R2 ;  /* 0x0000000506007210 */ /* 0x008fc80007ffe002 */
[----:B----4-:R-:W-:-:S05]  /*01a0*/  IADD3 R15, PT, PT, R10, R0, R9 ;  /* 0x000000000a0f7210 */ /* 0x010fca0007ffe009 */
[----:B------:R-:W-:Y:S01]  /*01b0*/  STG.E desc[UR4][R12.64], R15 ;  /* 0x0000000f0c007986 */ /* 0x000fe2000c101904 */
[----:B------:R-:W-:Y:S05]  /*01c0*/  EXIT ;  /* 0x000000000000794d */ /* 0x000fea0003800000 */
.L_x_1:
        /* <DEDUP_REMOVED lines=11> */
.L_x_3:


//--------------------- .nv.shared.reserved.0     --------------------------
	.section	.nv.shared.reserved.0,"aw",@nobits
	.weak		__nv_reservedSMEM_offset_0_alias
	.size		__nv_reservedSMEM_offset_0_alias, 0, 64
	.other		__nv_reservedSMEM_offset_0_alias,@"STO_CUDA_RESERVED_SHARED STV_DEFAULT"
__nv_reservedSMEM_offset_0_alias:
	.zero		0
	.zero		64


//--------------------- .nv.constant0._Z6smoothPiS_iiS_ --------------------------
	.section	.nv.constant0._Z6smoothPiS_iiS_,"a",@progbits
	.sectionflags	@""
	.align	4
.nv.constant0._Z6smoothPiS_iiS_:
	.zero		928


//--------------------- .nv.constant0._Z7col_addPiS_ii --------------------------
	.section	.nv.constant0._Z7col_addPiS_ii,"a",@progbits
	.sectionflags	@""
	.align	4
.nv.constant0._Z7col_addPiS_ii:
	.zero		920


//--------------------- SYMBOLS --------------------------

	.type		.nv.reservedSmem.offset0,@object
	.size		.nv.reservedSmem.offset0,0x4
